//
// Generated by NVIDIA NVVM Compiler
//
// Compiler Build ID: CL-36424714
// Cuda compilation tools, release 13.0, V13.0.88
// Based on NVVM 20.0.0
//

.version 9.0
.target sm_100
.address_size 64

	// .globl	_Z5trialPlS_S_Pi
.extern .func  (.param .b32 func_retval0) vprintf
(
	.param .b64 vprintf_param_0,
	.param .b64 vprintf_param_1
)
;
.global .align 1 .b8 $str[101] = {32, 37, 100, 32, 114, 97, 105, 115, 101, 100, 32, 116, 111, 32, 115, 113, 117, 97, 114, 101, 32, 32, 32, 45, 45, 45, 45, 45, 45, 45, 45, 45, 32, 32, 32, 112, 114, 111, 111, 102, 58, 32, 105, 110, 32, 102, 97, 99, 116, 32, 37, 100, 32, 42, 32, 37, 100, 32, 61, 32, 37, 100, 44, 32, 116, 104, 97, 116, 32, 105, 115, 32, 101, 113, 117, 97, 108, 32, 116, 111, 32, 118, 97, 108, 117, 101, 32, 101, 110, 116, 101, 114, 101, 100, 32, 40, 37, 100, 41, 10};
.global .align 1 .b8 $str$1[101] = {32, 37, 100, 32, 97, 110, 100, 32, 37, 100, 32, 32, 32, 32, 32, 32, 32, 32, 32, 32, 32, 32, 32, 45, 45, 45, 45, 45, 45, 45, 45, 45, 32, 32, 32, 112, 114, 111, 111, 102, 58, 32, 105, 110, 32, 102, 97, 99, 116, 32, 37, 100, 32, 42, 32, 37, 100, 32, 61, 32, 37, 100, 44, 32, 116, 104, 97, 116, 32, 105, 115, 32, 101, 113, 117, 97, 108, 32, 116, 111, 32, 118, 97, 108, 117, 101, 32, 101, 110, 116, 101, 114, 101, 100, 32, 40, 37, 100, 41, 10};

.visible .entry _Z5trialPlS_S_Pi(
	.param .u64 .ptr .align 1 _Z5trialPlS_S_Pi_param_0,
	.param .u64 .ptr .align 1 _Z5trialPlS_S_Pi_param_1,
	.param .u64 .ptr .align 1 _Z5trialPlS_S_Pi_param_2,
	.param .u64 .ptr .align 1 _Z5trialPlS_S_Pi_param_3
)
{
	.local .align 16 .b8 	__local_depot0[48];
	.reg .b64 	%SP;
	.reg .b64 	%SPL;
	.reg .pred 	%p<10>;
	.reg .b32 	%r<17>;
	.reg .b64 	%rd<38>;

	mov.u64 	%SPL, __local_depot0;
	cvta.local.u64 	%SP, %SPL;
	ld.param.u64 	%rd16, [_Z5trialPlS_S_Pi_param_0];
	ld.param.u64 	%rd18, [_Z5trialPlS_S_Pi_param_1];
	ld.param.u64 	%rd17, [_Z5trialPlS_S_Pi_param_2];
	ld.param.u64 	%rd19, [_Z5trialPlS_S_Pi_param_3];
	cvta.to.global.u64 	%rd1, %rd19;
	cvta.to.global.u64 	%rd2, %rd18;
	add.u64 	%rd20, %SP, 0;
	add.u64 	%rd3, %SPL, 0;
	mov.u32 	%r1, %tid.x;
	mov.u32 	%r2, %ctaid.x;
	mov.u32 	%r3, %ntid.x;
	mad.lo.s32 	%r4, %r2, %r3, %r1;
	cvt.u64.u32 	%rd4, %r4;
	setp.lt.u32 	%p1, %r4, 2;
	@%p1 bra 	$L__BB0_13;
	cvta.to.global.u64 	%rd21, %rd17;
	ld.global.u64 	%rd22, [%rd21];
	setp.lt.s64 	%p2, %rd22, %rd4;
	@%p2 bra 	$L__BB0_13;
	cvta.to.global.u64 	%rd23, %rd16;
	shl.b64 	%rd24, %rd4, 3;
	add.s64 	%rd25, %rd23, %rd24;
	ld.global.u64 	%rd26, [%rd25];
	setp.eq.s64 	%p3, %rd26, 0;
	@%p3 bra 	$L__BB0_13;
	mul.lo.s64 	%rd5, %rd4, %rd4;
	ld.global.u64 	%rd35, [%rd2];
	setp.ne.s64 	%p4, %rd5, %rd35;
	@%p4 bra 	$L__BB0_5;
	st.local.v2.u64 	[%rd3], {%rd4, %rd4};
	st.local.v2.u64 	[%rd3+16], {%rd4, %rd5};
	st.local.u64 	[%rd3+32], %rd5;
	mov.u64 	%rd27, $str;
	cvta.global.u64 	%rd28, %rd27;
	{ // callseq 0, 0
	.param .b64 param0;
	st.param.b64 	[param0], %rd28;
	.param .b64 param1;
	st.param.b64 	[param1], %rd20;
	.param .b32 retval0;
	call.uni (retval0), 
	vprintf, 
	(
	param0, 
	param1
	);
	ld.param.b32 	%r5, [retval0];
	} // callseq 0
	mov.b32 	%r7, 1;
	st.global.u32 	[%rd1], %r7;
	ld.global.u64 	%rd35, [%rd2];
$L__BB0_5:
	and.b64  	%rd30, %rd35, -4294967296;
	setp.ne.s64 	%p5, %rd30, 0;
	@%p5 bra 	$L__BB0_7;
	cvt.u32.u64 	%r8, %rd4;
	cvt.u32.u64 	%r9, %rd35;
	rem.u32 	%r10, %r9, %r8;
	cvt.u64.u32 	%rd36, %r10;
	bra.uni 	$L__BB0_8;
$L__BB0_7:
	rem.s64 	%rd36, %rd35, %rd4;
$L__BB0_8:
	setp.ne.s64 	%p6, %rd36, 0;
	setp.eq.s64 	%p7, %rd5, %rd35;
	or.pred  	%p8, %p6, %p7;
	@%p8 bra 	$L__BB0_13;
	setp.ne.s64 	%p9, %rd30, 0;
	@%p9 bra 	$L__BB0_11;
	cvt.u32.u64 	%r11, %rd4;
	cvt.u32.u64 	%r12, %rd35;
	div.u32 	%r13, %r12, %r11;
	cvt.u64.u32 	%rd37, %r13;
	bra.uni 	$L__BB0_12;
$L__BB0_11:
	div.s64 	%rd37, %rd35, %rd4;
$L__BB0_12:
	st.local.v2.u64 	[%rd3], {%rd4, %rd37};
	st.local.v2.u64 	[%rd3+16], {%rd4, %rd37};
	st.local.v2.u64 	[%rd3+32], {%rd35, %rd35};
	mov.u64 	%rd32, $str$1;
	cvta.global.u64 	%rd33, %rd32;
	{ // callseq 1, 0
	.param .b64 param0;
	st.param.b64 	[param0], %rd33;
	.param .b64 param1;
	st.param.b64 	[param1], %rd20;
	.param .b32 retval0;
	call.uni (retval0), 
	vprintf, 
	(
	param0, 
	param1
	);
	ld.param.b32 	%r14, [retval0];
	} // callseq 1
	mov.b32 	%r16, 1;
	st.global.u32 	[%rd1], %r16;
$L__BB0_13:
	ret;

}


// ===== COMPILED SASS (sm_100) =====

	.target	sm_100

	.elftype	@"ET_EXEC"


//--------------------- .note.nv.tkinfo           --------------------------
	.section	.note.nv.tkinfo,"",@"SHT_NOTE"
	.sectionflags	@"SHF_NOTE_NV_TKINFO"
	.tkinfo
        /*0018*/ 	.word	0x00000002
        /*0030*/ 	.string	""
        /*0030*/ 	.string	"ptxas"
        /*0030*/ 	.string	"Cuda compilation tools, release 13.0, V13.0.88"
        /*0030*/ 	.string	"Build cuda_13.0.r13.0/compiler.36424714_0"
        /*0030*/ 	.string	"-arch sm_100 -m 64 "



//--------------------- .note.nv.cuinfo           --------------------------
	.section	.note.nv.cuinfo,"",@"SHT_NOTE"
	.sectionflags	@"SHF_NOTE_NV_CUINFO"
        /*0018*/ 	.short	0x0002
        /*001a*/ 	.short	0x0064
        /*001c*/ 	.short	0x0082
	.zero		2


//--------------------- .nv.info                  --------------------------
	.section	.nv.info,"",@"SHT_CUDA_INFO"
	.align	4


	//----- nvinfo : EIATTR_REGCOUNT
	.align		4
        /*0000*/ 	.byte	0x04, 0x2f
        /*0002*/ 	.short	(.L_3 - .L_2)
	.align		4
.L_2:
        /*0004*/ 	.word	index@(_Z5trialPlS_S_Pi)
        /*0008*/ 	.word	0x0000001a


	//----- nvinfo : EIATTR_FRAME_SIZE
	.align		4
.L_3:
        /*000c*/ 	.byte	0x04, 0x11
        /*000e*/ 	.short	(.L_5 - .L_4)
	.align		4
.L_4:
        /*0010*/ 	.word	index@($__internal_1_$__cuda_sm20_rem_s64)
        /*0014*/ 	.word	0x00000030


	//----- nvinfo : EIATTR_FRAME_SIZE
	.align		4
.L_5:
        /*0018*/ 	.byte	0x04, 0x11
        /*001a*/ 	.short	(.L_7 - .L_6)
	.align		4
.L_6:
        /*001c*/ 	.word	index@($__internal_0_$__cuda_sm20_div_s64)
        /*0020*/ 	.word	0x00000030


	//----- nvinfo : EIATTR_FRAME_SIZE
	.align		4
.L_7:
        /*0024*/ 	.byte	0x04, 0x11
        /*0026*/ 	.short	(.L_9 - .L_8)
	.align		4
.L_8:
        /*0028*/ 	.word	index@(_Z5trialPlS_S_Pi)
        /*002c*/ 	.word	0x00000030


	//----- nvinfo : EIATTR_MIN_STACK_SIZE
	.align		4
.L_9:
        /*0030*/ 	.byte	0x04, 0x12
        /*0032*/ 	.short	(.L_11 - .L_10)
	.align		4
.L_10:
        /*0034*/ 	.word	index@(_Z5trialPlS_S_Pi)
        /*0038*/ 	.word	0x00000030
.L_11:


//--------------------- .nv.compat                --------------------------
	.section	.nv.compat,"",@"SHT_CUDA_COMPAT_INFO"
	.align	4
        /*0000*/ 	.byte	0x02, 0x09, 0x00, 0x00, 0x02, 0x02, 0x01, 0x00, 0x02, 0x05, 0x05, 0x00, 0x03, 0x07, 0x01, 0x01
        /*0010*/ 	.byte	0x02, 0x03, 0x00, 0x00, 0x02, 0x06, 0x01, 0x00, 0x04, 0x0b, 0x08, 0x00, 0x09, 0x00, 0x00, 0x00
        /*0020*/ 	.byte	0x00, 0x00, 0x00, 0x00


//--------------------- .nv.info._Z5trialPlS_S_Pi --------------------------
	.section	.nv.info._Z5trialPlS_S_Pi,"",@"SHT_CUDA_INFO"
	.sectionflags	@""
	.align	4


	//----- nvinfo : EIATTR_CUDA_API_VERSION
	.align		4
        /*0000*/ 	.byte	0x04, 0x37
        /*0002*/ 	.short	(.L_13 - .L_12)
.L_12:
        /*0004*/ 	.word	0x00000082


	//----- nvinfo : EIATTR_KPARAM_INFO
	.align		4
.L_13:
        /*0008*/ 	.byte	0x04, 0x17
        /*000a*/ 	.short	(.L_15 - .L_14)
.L_14:
        /*000c*/ 	.word	0x00000000
        /*0010*/ 	.short	0x0003
        /*0012*/ 	.short	0x0018
        /*0014*/ 	.byte	0x00, 0xf5, 0x21, 0x00


	//----- nvinfo : EIATTR_KPARAM_INFO
	.align		4
.L_15:
        /*0018*/ 	.byte	0x04, 0x17
        /*001a*/ 	.short	(.L_17 - .L_16)
.L_16:
        /*001c*/ 	.word	0x00000000
        /*0020*/ 	.short	0x0002
        /*0022*/ 	.short	0x0010
        /*0024*/ 	.byte	0x00, 0xf5, 0x21, 0x00


	//----- nvinfo : EIATTR_KPARAM_INFO
	.align		4
.L_17:
        /*0028*/ 	.byte	0x04, 0x17
        /*002a*/ 	.short	(.L_19 - .L_18)
.L_18:
        /*002c*/ 	.word	0x00000000
        /*0030*/ 	.short	0x0001
        /*0032*/ 	.short	0x0008
        /*0034*/ 	.byte	0x00, 0xf5, 0x21, 0x00


	//----- nvinfo : EIATTR_KPARAM_INFO
	.align		4
.L_19:
        /*0038*/ 	.byte	0x04, 0x17
        /*003a*/ 	.short	(.L_21 - .L_20)
.L_20:
        /*003c*/ 	.word	0x00000000
        /*0040*/ 	.short	0x0000
        /*0042*/ 	.short	0x0000
        /*0044*/ 	.byte	0x00, 0xf5, 0x21, 0x00


	//----- nvinfo : EIATTR_SPARSE_MMA_MASK
	.align		4
.L_21:
        /*0048*/ 	.byte	0x03, 0x50
        /*004a*/ 	.short	0x0000


	//----- nvinfo : EIATTR_MAXREG_COUNT
	.align		4
        /*004c*/ 	.byte	0x03, 0x1b
        /*004e*/ 	.short	0x00ff


	//----- nvinfo : EIATTR_EXTERNS
	.align		4
        /*0050*/ 	.byte	0x04, 0x0f
        /*0052*/ 	.short	(.L_23 - .L_22)


	//   ....[0]....
	.align		4
.L_22:
        /*0054*/ 	.word	index@(vprintf)


	//----- nvinfo : EIATTR_MERCURY_ISA_VERSION
	.align		4
.L_23:
        /*0058*/ 	.byte	0x03, 0x5f
        /*005a*/ 	.short	0x0101


	//----- nvinfo : EIATTR_VRC_CTA_INIT_COUNT
	.align		4
        /*005c*/ 	.byte	0x02, 0x4a
	.zero		1
	.zero		1


	//----- nvinfo : EIATTR_SYSCALL_OFFSETS
	.align		4
        /*0060*/ 	.byte	0x04, 0x46
        /*0062*/ 	.short	(.L_25 - .L_24)


	//   ....[0]....
.L_24:
        /*0064*/ 	.word	0x00000330


	//   ....[1]....
        /*0068*/ 	.word	0x00000860


	//----- nvinfo : EIATTR_EXIT_INSTR_OFFSETS
	.align		4
.L_25:
        /*006c*/ 	.byte	0x04, 0x1c
        /*006e*/ 	.short	(.L_27 - .L_26)


	//   ....[0]....
.L_26:
        /*0070*/ 	.word	0x000000b0


	//   ....[1]....
        /*0074*/ 	.word	0x00000110


	//   ....[2]....
        /*0078*/ 	.word	0x00000180


	//   ....[3]....
        /*007c*/ 	.word	0x000005a0


	//   ....[4]....
        /*0080*/ 	.word	0x000008a0


	//----- nvinfo : EIATTR_CRS_STACK_SIZE
	.align		4
.L_27:
        /*0084*/ 	.byte	0x04, 0x1e
        /*0086*/ 	.short	(.L_29 - .L_28)
.L_28:
        /*0088*/ 	.word	0x00000000


	//----- nvinfo : EIATTR_CBANK_PARAM_SIZE
	.align		4
.L_29:
        /*008c*/ 	.byte	0x03, 0x19
        /*008e*/ 	.short	0x0020


	//----- nvinfo : EIATTR_PARAM_CBANK
	.align		4
        /*0090*/ 	.byte	0x04, 0x0a
        /*0092*/ 	.short	(.L_31 - .L_30)
	.align		4
.L_30:
        /*0094*/ 	.word	index@(.nv.constant0._Z5trialPlS_S_Pi)
        /*0098*/ 	.short	0x0380
        /*009a*/ 	.short	0x0020


	//----- nvinfo : EIATTR_SW_WAR
	.align		4
.L_31:
        /*009c*/ 	.byte	0x04, 0x36
        /*009e*/ 	.short	(.L_33 - .L_32)
.L_32:
        /*00a0*/ 	.word	0x00000008
.L_33:


//--------------------- .nv.callgraph             --------------------------
	.section	.nv.callgraph,"",@"SHT_CUDA_CALLGRAPH"
	.align	4
	.sectionentsize	8
	.align		4
        /*0000*/ 	.word	0x00000000
	.align		4
        /*0004*/ 	.word	0xffffffff
	.align		4
        /*0008*/ 	.word	index@(_Z5trialPlS_S_Pi)
	.align		4
        /*000c*/ 	.word	index@(vprintf)
	.align		4
        /*0010*/ 	.word	0x00000000
	.align		4
        /*0014*/ 	.word	0xfffffffe
	.align		4
        /*0018*/ 	.word	0x00000000
	.align		4
        /*001c*/ 	.word	0xfffffffd
	.align		4
        /*0020*/ 	.word	0x00000000
	.align		4
        /*0024*/ 	.word	0xfffffffc


//--------------------- .nv.constant4             --------------------------
	.section	.nv.constant4,"a",@progbits
	.align	8
	.align		8
.nv.constant4:
        /*0000*/ 	.dword	vprintf
	.align		8
        /*0008*/ 	.dword	$str
	.align		8
        /*0010*/ 	.dword	$str$1


//--------------------- .text._Z5trialPlS_S_Pi    --------------------------
	.section	.text._Z5trialPlS_S_Pi,"ax",@progbits
	.align	128
        .global         _Z5trialPlS_S_Pi
        .type           _Z5trialPlS_S_Pi,@function
        .size           _Z5trialPlS_S_Pi,(.L_x_12 - _Z5trialPlS_S_Pi)
        .other          _Z5trialPlS_S_Pi,@"STO_CUDA_ENTRY STV_DEFAULT"
_Z5trialPlS_S_Pi:
.text._Z5trialPlS_S_Pi:
[----:B------:R-:W0:Y:S01]  /*0000*/  LDC R1, c[0x0][0x37c] ;  /* 0x0000df00ff017b82 */ /* 0x000e220000000800 */
[----:B------:R-:W1:Y:S01]  /*0010*/  S2R R22, SR_TID.X ;  /* 0x0000000000167919 */ /* 0x000e620000002100 */
[----:B------:R-:W2:Y:S06]  /*0020*/  LDCU UR5, c[0x0][0x2fc] ;  /* 0x00005f80ff0577ac */ /* 0x000eac0008000800 */
[----:B------:R-:W1:Y:S01]  /*0030*/  S2UR UR6, SR_CTAID.X ;  /* 0x00000000000679c3 */ /* 0x000e620000002500 */
[----:B0-----:R-:W-:Y:S01]  /*0040*/  VIADD R1, R1, 0xffffffd0 ;  /* 0xffffffd001017836 */ /* 0x001fe20000000000 */
[----:B------:R-:W0:Y:S06]  /*0050*/  LDCU UR4, c[0x0][0x2f8] ;  /* 0x00005f00ff0477ac */ /* 0x000e2c0008000800 */
[----:B------:R-:W1:Y:S01]  /*0060*/  LDC R3, c[0x0][0x360] ;  /* 0x0000d800ff037b82 */ /* 0x000e620000000800 */
[----:B0-----:R-:W-:-:S05]  /*0070*/  IADD3 R2, P1, PT, R1, UR4, RZ ;  /* 0x0000000401027c10 */ /* 0x001fca000ff3e0ff */
[----:B--2---:R-:W-:Y:S02]  /*0080*/  IMAD.X R18, RZ, RZ, UR5, P1 ;  /* 0x00000005ff127e24 */ /* 0x004fe400088e06ff */
[----:B-1----:R-:W-:-:S05]  /*0090*/  IMAD R22, R3, UR6, R22 ;  /* 0x0000000603167c24 */ /* 0x002fca000f8e0216 */
[----:B------:R-:W-:-:S13]  /*00a0*/  ISETP.GE.U32.AND P0, PT, R22, 0x2, PT ;  /* 0x000000021600780c */ /* 0x000fda0003f06070 */
[----:B------:R-:W-:Y:S05]  /*00b0*/  @!P0 EXIT ;  /* 0x000000000000894d */ /* 0x000fea0003800000 */
[----:B------:R-:W0:Y:S01]  /*00c0*/  LDC.64 R4, c[0x0][0x390] ;  /* 0x0000e400ff047b82 */ /* 0x000e220000000a00 */
[----:B------:R-:W0:Y:S02]  /*00d0*/  LDCU.64 UR36, c[0x0][0x358] ;  /* 0x00006b00ff2477ac */ /* 0x000e240008000a00 */
[----:B0-----:R-:W2:Y:S02]  /*00e0*/  LDG.E.64 R4, desc[UR36][R4.64] ;  /* 0x0000002404047981 */ /* 0x001ea4000c1e1b00 */
[----:B--2---:R-:W-:-:S04]  /*00f0*/  ISETP.GE.U32.AND P0, PT, R4, R22, PT ;  /* 0x000000160400720c */ /* 0x004fc80003f06070 */
[----:B------:R-:W-:-:S13]  /*0100*/  ISETP.GE.AND.EX P0, PT, R5, RZ, PT, P0 ;  /* 0x000000ff0500720c */ /* 0x000fda0003f06300 */
[----:B------:R-:W-:Y:S05]  /*0110*/  @!P0 EXIT ;  /* 0x000000000000894d */ /* 0x000fea0003800000 */
[----:B------:R-:W0:Y:S02]  /*0120*/  LDCU.64 UR4, c[0x0][0x380] ;  /* 0x00007000ff0477ac */ /* 0x000e240008000a00 */
[----:B0-----:R-:W-:-:S04]  /*0130*/  LEA R4, P0, R22, UR4, 0x3 ;  /* 0x0000000416047c11 */ /* 0x001fc8000f8018ff */
[----:B------:R-:W-:-:S06]  /*0140*/  LEA.HI.X R5, R22, UR5, RZ, 0x3, P0 ;  /* 0x0000000516057c11 */ /* 0x000fcc00080f1cff */
[----:B------:R-:W2:Y:S02]  /*0150*/  LDG.E.64 R4, desc[UR36][R4.64] ;  /* 0x0000002404047981 */ /* 0x000ea4000c1e1b00 */
[----:B--2---:R-:W-:-:S04]  /*0160*/  ISETP.NE.U32.AND P0, PT, R4, RZ, PT ;  /* 0x000000ff0400720c */ /* 0x004fc80003f05070 */
[----:B------:R-:W-:-:S13]  /*0170*/  ISETP.NE.AND.EX P0, PT, R5, RZ, PT, P0 ;  /* 0x000000ff0500720c */ /* 0x000fda0003f05300 */
[----:B------:R-:W-:Y:S05]  /*0180*/  @!P0 EXIT ;  /* 0x000000000000894d */ /* 0x000fea0003800000 */
[----:B------:R-:W0:Y:S02]  /*0190*/  LDC.64 R12, c[0x0][0x388] ;  /* 0x0000e200ff0c7b82 */ /* 0x000e240000000a00 */
[----:B0-----:R-:W2:Y:S01]  /*01a0*/  LDG.E.64 R12, desc[UR36][R12.64] ;  /* 0x000000240c0c7981 */ /* 0x001ea2000c1e1b00 */
[----:B------:R-:W-:Y:S01]  /*01b0*/  IMAD.WIDE.U32 R16, R22, R22, RZ ;  /* 0x0000001616107225 */ /* 0x000fe200078e00ff */
[----:B------:R-:W-:Y:S01]  /*01c0*/  UMOV UR4, URZ ;  /* 0x000000ff00047c82 */ /* 0x000fe20008000000 */
[----:B------:R-:W-:Y:S02]  /*01d0*/  BSSY.RECONVERGENT B6, `(.L_x_0) ;  /* 0x000001c000067945 */ /* 0x000fe40003800200 */
[----:B------:R-:W-:Y:S01]  /*01e0*/  VIADD R19, R17, UR4 ;  /* 0x0000000411137c36 */ /* 0x000fe20008000000 */
[----:B--2---:R-:W-:-:S04]  /*01f0*/  ISETP.NE.U32.AND P0, PT, R16, R12, PT ;  /* 0x0000000c1000720c */ /* 0x004fc80003f05070 */
[----:B------:R-:W-:-:S13]  /*0200*/  ISETP.NE.AND.EX P0, PT, R19, R13, PT, P0 ;  /* 0x0000000d1300720c */ /* 0x000fda0003f05300 */
[----:B------:R-:W-:Y:S05]  /*0210*/  @P0 BRA `(.L_x_1) ;  /* 0x00000000005c0947 */ /* 0x000fea0003800000 */
[----:B------:R-:W-:Y:S02]  /*0220*/  HFMA2 R9, -RZ, RZ, 0, 0 ;  /* 0x00000000ff097431 */ /* 0x000fe400000001ff */
[----:B------:R-:W-:Y:S01]  /*0230*/  IMAD.MOV.U32 R8, RZ, RZ, R22 ;  /* 0x000000ffff087224 */ /* 0x000fe200078e0016 */
[----:B------:R-:W-:Y:S01]  /*0240*/  MOV R0, 0x0 ;  /* 0x0000000000007802 */ /* 0x000fe20000000f00 */
[----:B------:R-:W0:Y:S01]  /*0250*/  LDCU.64 UR4, c[0x4][0x8] ;  /* 0x01000100ff0477ac */ /* 0x000e220008000a00 */
[----:B------:R-:W-:Y:S02]  /*0260*/  IMAD.MOV.U32 R6, RZ, RZ, R2 ;  /* 0x000000ffff067224 */ /* 0x000fe400078e0002 */
[----:B------:R-:W-:Y:S01]  /*0270*/  IMAD.MOV.U32 R10, RZ, RZ, R8 ;  /* 0x000000ffff0a7224 */ /* 0x000fe200078e0008 */
[----:B------:R1:W2:Y:S01]  /*0280*/  LDC.64 R12, c[0x4][R0] ;  /* 0x01000000000c7b82 */ /* 0x0002a20000000a00 */
[----:B------:R-:W-:Y:S02]  /*0290*/  IMAD.MOV.U32 R7, RZ, RZ, R18 ;  /* 0x000000ffff077224 */ /* 0x000fe400078e0012 */
[----:B------:R-:W-:-:S05]  /*02a0*/  IMAD.MOV.U32 R11, RZ, RZ, R9 ;  /* 0x000000ffff0b7224 */ /* 0x000fca00078e0009 */
[----:B------:R3:W-:Y:S01]  /*02b0*/  STL.128 [R1], R8 ;  /* 0x0000000801007387 */ /* 0x0007e20000100c00 */
[----:B0-----:R-:W-:Y:S01]  /*02c0*/  MOV R4, UR4 ;  /* 0x0000000400047c02 */ /* 0x001fe20008000f00 */
[----:B------:R-:W-:Y:S02]  /*02d0*/  IMAD.U32 R5, RZ, RZ, UR5 ;  /* 0x00000005ff057e24 */ /* 0x000fe4000f8e00ff */
[----:B---3--:R-:W-:Y:S02]  /*02e0*/  IMAD.MOV.U32 R10, RZ, RZ, R16 ;  /* 0x000000ffff0a7224 */ /* 0x008fe400078e0010 */
[----:B------:R-:W-:-:S05]  /*02f0*/  IMAD.MOV.U32 R11, RZ, RZ, R19 ;  /* 0x000000ffff0b7224 */ /* 0x000fca00078e0013 */
[----:B------:R1:W-:Y:S04]  /*0300*/  STL.64 [R1+0x20], R10 ;  /* 0x0000200a01007387 */ /* 0x0003e80000100a00 */
[----:B------:R1:W-:Y:S02]  /*0310*/  STL.128 [R1+0x10], R8 ;  /* 0x0000100801007387 */ /* 0x0003e40000100c00 */
[----:B------:R-:W-:-:S07]  /*0320*/  LEPC R20, `(.L_x_2) ;  /* 0x000000001014794e */ /* 0x000fce0000000000 */
[----:B-12---:R-:W-:Y:S05]  /*0330*/  CALL.ABS.NOINC R12 ;  /* 0x000000000c007343 */ /* 0x006fea0003c00000 */
.L_x_2:
[----:B------:R-:W0:Y:S01]  /*0340*/  LDC.64 R4, c[0x0][0x398] ;  /* 0x0000e600ff047b82 */ /* 0x000e220000000a00 */
[----:B------:R-:W-:-:S07]  /*0350*/  IMAD.MOV.U32 R3, RZ, RZ, 0x1 ;  /* 0x00000001ff037424 */ /* 0x000fce00078e00ff */
[----:B------:R-:W1:Y:S01]  /*0360*/  LDC.64 R12, c[0x0][0x388] ;  /* 0x0000e200ff0c7b82 */ /* 0x000e620000000a00 */
[----:B0-----:R0:W-:Y:S04]  /*0370*/  STG.E desc[UR36][R4.64], R3 ;  /* 0x0000000304007986 */ /* 0x0011e8000c101924 */
[----:B-1----:R-:W5:Y:S02]  /*0380*/  LDG.E.64 R12, desc[UR36][R12.64] ;  /* 0x000000240c0c7981 */ /* 0x002f64000c1e1b00 */
.L_x_1:
[----:B------:R-:W-:Y:S05]  /*0390*/  BSYNC.RECONVERGENT B6 ;  /* 0x0000000000067941 */ /* 0x000fea0003800200 */
.L_x_0:
[----:B-----5:R-:W-:Y:S01]  /*03a0*/  ISETP.NE.AND.EX P0, PT, R13, RZ, PT, !PT ;  /* 0x000000ff0d00720c */ /* 0x020fe20003f053f0 */
[----:B------:R-:W-:-:S12]  /*03b0*/  BSSY.RECONVERGENT B0, `(.L_x_3) ;  /* 0x000001c000007945 */ /* 0x000fd80003800200 */
[----:B------:R-:W-:Y:S05]  /*03c0*/  @P0 BRA `(.L_x_4) ;  /* 0x0000000000500947 */ /* 0x000fea0003800000 */
[----:B------:R-:W1:Y:S01]  /*03d0*/  I2F.U32.RP R0, R22 ;  /* 0x0000001600007306 */ /* 0x000e620000209000 */
[----:B0-----:R-:W-:Y:S01]  /*03e0*/  IMAD.MOV R3, RZ, RZ, -R22 ;  /* 0x000000ffff037224 */ /* 0x001fe200078e0a16 */
[----:B------:R-:W-:-:S06]  /*03f0*/  ISETP.NE.U32.AND P1, PT, R22, RZ, PT ;  /* 0x000000ff1600720c */ /* 0x000fcc0003f25070 */
[----:B-1----:R-:W0:Y:S02]  /*0400*/  MUFU.RCP R0, R0 ;  /* 0x0000000000007308 */ /* 0x002e240000001000 */
[----:B0-----:R-:W-:-:S06]  /*0410*/  IADD3 R4, PT, PT, R0, 0xffffffe, RZ ;  /* 0x0ffffffe00047810 */ /* 0x001fcc0007ffe0ff */
[----:B------:R0:W1:Y:S02]  /*0420*/  F2I.FTZ.U32.TRUNC.NTZ R5, R4 ;  /* 0x0000000400057305 */ /* 0x000064000021f000 */
[----:B0-----:R-:W-:Y:S02]  /*0430*/  IMAD.MOV.U32 R4, RZ, RZ, RZ ;  /* 0x000000ffff047224 */ /* 0x001fe400078e00ff */
[----:B-1----:R-:W-:-:S04]  /*0440*/  IMAD R3, R3, R5, RZ ;  /* 0x0000000503037224 */ /* 0x002fc800078e02ff */
[----:B------:R-:W-:-:S06]  /*0450*/  IMAD.HI.U32 R5, R5, R3, R4 ;  /* 0x0000000305057227 */ /* 0x000fcc00078e0004 */
[----:B------:R-:W-:-:S04]  /*0460*/  IMAD.HI.U32 R5, R5, R12, RZ ;  /* 0x0000000c05057227 */ /* 0x000fc800078e00ff */
[----:B------:R-:W-:-:S04]  /*0470*/  IMAD.MOV R5, RZ, RZ, -R5 ;  /* 0x000000ffff057224 */ /* 0x000fc800078e0a05 */
[----:B------:R-:W-:-:S05]  /*0480*/  IMAD R3, R22, R5, R12 ;  /* 0x0000000516037224 */ /* 0x000fca00078e020c */
[----:B------:R-:W-:-:S13]  /*0490*/  ISETP.GE.U32.AND P0, PT, R3, R22, PT ;  /* 0x000000160300720c */ /* 0x000fda0003f06070 */
[----:B------:R-:W-:-:S05]  /*04a0*/  @P0 IMAD.IADD R3, R3, 0x1, -R22 ;  /* 0x0000000103030824 */ /* 0x000fca00078e0a16 */
[----:B------:R-:W-:-:S13]  /*04b0*/  ISETP.GE.U32.AND P0, PT, R3, R22, PT ;  /* 0x000000160300720c */ /* 0x000fda0003f06070 */
[----:B------:R-:W-:Y:S02]  /*04c0*/  @P0 IADD3 R3, PT, PT, -R22, R3, RZ ;  /* 0x0000000316030210 */ /* 0x000fe40007ffe1ff */
[----:B------:R-:W-:-:S04]  /*04d0*/  @!P1 LOP3.LUT R3, RZ, R22, RZ, 0x33, !PT ;  /* 0x00000016ff039212 */ /* 0x000fc800078e33ff */
[----:B------:R-:W-:-:S04]  /*04e0*/  ISETP.NE.U32.AND P0, PT, R3, RZ, PT ;  /* 0x000000ff0300720c */ /* 0x000fc80003f05070 */
[----:B------:R-:W-:Y:S01]  /*04f0*/  ISETP.NE.AND.EX P0, PT, RZ, RZ, PT, P0 ;  /* 0x000000ffff00720c */ /* 0x000fe20003f05300 */
[----:B------:R-:W-:-:S12]  /*0500*/  BRA `(.L_x_5) ;  /* 0x0000000000187947 */ /* 0x000fd80003800000 */
.L_x_4:
[----:B0-----:R-:W-:Y:S01]  /*0510*/  IMAD.MOV.U32 R4, RZ, RZ, R12 ;  /* 0x000000ffff047224 */ /* 0x001fe200078e000c */
[----:B------:R-:W-:Y:S01]  /*0520*/  MOV R0, 0x550 ;  /* 0x0000055000007802 */ /* 0x000fe20000000f00 */
[----:B------:R-:W-:-:S07]  /*0530*/  IMAD.MOV.U32 R3, RZ, RZ, R13 ;  /* 0x000000ffff037224 */ /* 0x000fce00078e000d */
[----:B------:R-:W-:Y:S05]  /*0540*/  CALL.REL.NOINC `($__internal_1_$__cuda_sm20_rem_s64) ;  /* 0x0000000800047944 */ /* 0x000fea0003c00000 */
[----:B------:R-:W-:-:S04]  /*0550*/  ISETP.NE.U32.AND P0, PT, R3, RZ, PT ;  /* 0x000000ff0300720c */ /* 0x000fc80003f05070 */
[----:B------:R-:W-:-:S13]  /*0560*/  ISETP.NE.AND.EX P0, PT, R6, RZ, PT, P0 ;  /* 0x000000ff0600720c */ /* 0x000fda0003f05300 */
.L_x_5:
[----:B------:R-:W-:Y:S05]  /*0570*/  BSYNC.RECONVERGENT B0 ;  /* 0x0000000000007941 */ /* 0x000fea0003800200 */
.L_x_3:
[----:B------:R-:W-:-:S04]  /*0580*/  ISETP.EQ.U32.AND P1, PT, R16, R12, PT ;  /* 0x0000000c1000720c */ /* 0x000fc80003f22070 */
[----:B------:R-:W-:-:S13]  /*0590*/  ISETP.EQ.OR.EX P0, PT, R19, R13, P0, P1 ;  /* 0x0000000d1300720c */ /* 0x000fda0000702710 */
[----:B------:R-:W-:Y:S05]  /*05a0*/  @P0 EXIT ;  /* 0x000000000000094d */ /* 0x000fea0003800000 */
[----:B------:R-:W-:Y:S01]  /*05b0*/  ISETP.NE.AND.EX P0, PT, R13, RZ, PT, !PT ;  /* 0x000000ff0d00720c */ /* 0x000fe20003f053f0 */
[----:B------:R-:W-:-:S12]  /*05c0*/  BSSY.RECONVERGENT B0, `(.L_x_6) ;  /* 0x000001a000007945 */ /* 0x000fd80003800200 */
[----:B------:R-:W-:Y:S05]  /*05d0*/  @P0 BRA `(.L_x_7) ;  /* 0x0000000000500947 */ /* 0x000fea0003800000 */
[----:B------:R-:W0:Y:S01]  /*05e0*/  I2F.U32.RP R0, R22 ;  /* 0x0000001600007306 */ /* 0x000e220000209000 */
[----:B------:R-:W-:Y:S01]  /*05f0*/  IMAD.MOV R3, RZ, RZ, -R22 ;  /* 0x000000ffff037224 */ /* 0x000fe200078e0a16 */
[----:B------:R-:W-:Y:S02]  /*0600*/  ISETP.NE.U32.AND P2, PT, R22, RZ, PT ;  /* 0x000000ff1600720c */ /* 0x000fe40003f45070 */
[----:B------:R-:W-:-:S04]  /*0610*/  MOV R11, RZ ;  /* 0x000000ff000b7202 */ /* 0x000fc80000000f00 */
[----:B0-----:R-:W0:Y:S02]  /*0620*/  MUFU.RCP R0, R0 ;  /* 0x0000000000007308 */ /* 0x001e240000001000 */
[----:B0-----:R-:W-:-:S06]  /*0630*/  VIADD R4, R0, 0xffffffe ;  /* 0x0ffffffe00047836 */ /* 0x001fcc0000000000 */
[----:B------:R0:W1:Y:S02]  /*0640*/  F2I.FTZ.U32.TRUNC.NTZ R5, R4 ;  /* 0x0000000400057305 */ /* 0x000064000021f000 */
[----:B0-----:R-:W-:Y:S02]  /*0650*/  HFMA2 R4, -RZ, RZ, 0, 0 ;  /* 0x00000000ff047431 */ /* 0x001fe400000001ff */
[----:B-1----:R-:W-:-:S04]  /*0660*/  IMAD R3, R3, R5, RZ ;  /* 0x0000000503037224 */ /* 0x002fc800078e02ff */
[----:B------:R-:W-:-:S06]  /*0670*/  IMAD.HI.U32 R3, R5, R3, R4 ;  /* 0x0000000305037227 */ /* 0x000fcc00078e0004 */
[----:B------:R-:W-:-:S04]  /*0680*/  IMAD.HI.U32 R10, R3, R12, RZ ;  /* 0x0000000c030a7227 */ /* 0x000fc800078e00ff */
[----:B------:R-:W-:-:S04]  /*0690*/  IMAD.MOV R3, RZ, RZ, -R10 ;  /* 0x000000ffff037224 */ /* 0x000fc800078e0a0a */
[----:B------:R-:W-:-:S05]  /*06a0*/  IMAD R3, R22, R3, R12 ;  /* 0x0000000316037224 */ /* 0x000fca00078e020c */
[----:B------:R-:W-:-:S13]  /*06b0*/  ISETP.GE.U32.AND P0, PT, R3, R22, PT ;  /* 0x000000160300720c */ /* 0x000fda0003f06070 */
[----:B------:R-:W-:Y:S02]  /*06c0*/  @P0 IMAD.IADD R3, R3, 0x1, -R22 ;  /* 0x0000000103030824 */ /* 0x000fe400078e0a16 */
[----:B------:R-:W-:-:S03]  /*06d0*/  @P0 VIADD R10, R10, 0x1 ;  /* 0x000000010a0a0836 */ /* 0x000fc60000000000 */
[----:B------:R-:W-:-:S13]  /*06e0*/  ISETP.GE.U32.AND P1, PT, R3, R22, PT ;  /* 0x000000160300720c */ /* 0x000fda0003f26070 */
[----:B------:R-:W-:Y:S01]  /*06f0*/  @P1 VIADD R10, R10, 0x1 ;  /* 0x000000010a0a1836 */ /* 0x000fe20000000000 */
[----:B------:R-:W-:Y:S01]  /*0700*/  @!P2 LOP3.LUT R10, RZ, R22, RZ, 0x33, !PT ;  /* 0x00000016ff0aa212 */ /* 0x000fe200078e33ff */
[----:B------:R-:W-:Y:S06]  /*0710*/  BRA `(.L_x_8) ;  /* 0x0000000000107947 */ /* 0x000fec0003800000 */
.L_x_7:
[----:B------:R-:W-:Y:S01]  /*0720*/  IMAD.MOV.U32 R4, RZ, RZ, R12 ;  /* 0x000000ffff047224 */ /* 0x000fe200078e000c */
[----:B------:R-:W-:Y:S01]  /*0730*/  MOV R0, 0x760 ;  /* 0x0000076000007802 */ /* 0x000fe20000000f00 */
[----:B------:R-:W-:-:S07]  /*0740*/  IMAD.MOV.U32 R3, RZ, RZ, R13 ;  /* 0x000000ffff037224 */ /* 0x000fce00078e000d */
[----:B------:R-:W-:Y:S05]  /*0750*/  CALL.REL.NOINC `($__internal_0_$__cuda_sm20_div_s64) ;  /* 0x0000000000547944 */ /* 0x000fea0003c00000 */
.L_x_8:
[----:B------:R-:W-:Y:S05]  /*0760*/  BSYNC.RECONVERGENT B0 ;  /* 0x0000000000007941 */ /* 0x000fea0003800200 */
.L_x_6:
[----:B------:R-:W-:Y:S01]  /*0770*/  IMAD.MOV.U32 R14, RZ, RZ, R12 ;  /* 0x000000ffff0e7224 */ /* 0x000fe200078e000c */
[----:B------:R-:W-:Y:S01]  /*0780*/  MOV R8, R22 ;  /* 0x0000001600087202 */ /* 0x000fe20000000f00 */
[----:B------:R-:W-:Y:S01]  /*0790*/  IMAD.MOV.U32 R15, RZ, RZ, R13 ;  /* 0x000000ffff0f7224 */ /* 0x000fe200078e000d */
[----:B------:R-:W-:Y:S01]  /*07a0*/  MOV R0, 0x0 ;  /* 0x0000000000007802 */ /* 0x000fe20000000f00 */
[----:B------:R-:W-:Y:S01]  /*07b0*/  IMAD.MOV.U32 R9, RZ, RZ, RZ ;  /* 0x000000ffff097224 */ /* 0x000fe200078e00ff */
[----:B------:R-:W0:Y:S01]  /*07c0*/  LDCU.64 UR4, c[0x4][0x10] ;  /* 0x01000200ff0477ac */ /* 0x000e220008000a00 */
[----:B------:R-:W-:Y:S01]  /*07d0*/  MOV R6, R2 ;  /* 0x0000000200067202 */ /* 0x000fe20000000f00 */
[----:B------:R1:W-:Y:S01]  /*07e0*/  STL.128 [R1+0x20], R12 ;  /* 0x0000200c01007387 */ /* 0x0003e20000100c00 */
[----:B------:R1:W2:Y:S01]  /*07f0*/  LDC.64 R16, c[0x4][R0] ;  /* 0x0100000000107b82 */ /* 0x0002a20000000a00 */
[----:B------:R-:W-:Y:S02]  /*0800*/  IMAD.MOV.U32 R7, RZ, RZ, R18 ;  /* 0x000000ffff077224 */ /* 0x000fe400078e0012 */
[----:B------:R1:W-:Y:S04]  /*0810*/  STL.128 [R1], R8 ;  /* 0x0000000801007387 */ /* 0x0003e80000100c00 */
[----:B------:R1:W-:Y:S01]  /*0820*/  STL.128 [R1+0x10], R8 ;  /* 0x0000100801007387 */ /* 0x0003e20000100c00 */
[----:B0-----:R-:W-:-:S02]  /*0830*/  IMAD.U32 R4, RZ, RZ, UR4 ;  /* 0x00000004ff047e24 */ /* 0x001fc4000f8e00ff */
[----:B------:R-:W-:-:S07]  /*0840*/  IMAD.U32 R5, RZ, RZ, UR5 ;  /* 0x00000005ff057e24 */ /* 0x000fce000f8e00ff */
[----:B------:R-:W-:-:S07]  /*0850*/  LEPC R20, `(.L_x_9) ;  /* 0x000000001014794e */ /* 0x000fce0000000000 */
[----:B-12---:R-:W-:Y:S05]  /*0860*/  CALL.ABS.NOINC R16 ;  /* 0x0000000010007343 */ /* 0x006fea0003c00000 */
.L_x_9:
[----:B------:R-:W0:Y:S01]  /*0870*/  LDC.64 R2, c[0x0][0x398] ;  /* 0x0000e600ff027b82 */ /* 0x000e220000000a00 */
[----:B------:R-:W-:-:S05]  /*0880*/  IMAD.MOV.U32 R5, RZ, RZ, 0x1 ;  /* 0x00000001ff057424 */ /* 0x000fca00078e00ff */
[----:B0-----:R-:W-:Y:S01]  /*0890*/  STG.E desc[UR36][R2.64], R5 ;  /* 0x0000000502007986 */ /* 0x001fe2000c101924 */
[----:B------:R-:W-:Y:S05]  /*08a0*/  EXIT ;  /* 0x000000000000794d */ /* 0x000fea0003800000 */
        .weak           $__internal_0_$__cuda_sm20_div_s64
        .type           $__internal_0_$__cuda_sm20_div_s64,@function
        .size           $__internal_0_$__cuda_sm20_div_s64,($__internal_1_$__cuda_sm20_rem_s64 - $__internal_0_$__cuda_sm20_div_s64)
$__internal_0_$__cuda_sm20_div_s64:
[----:B------:R-:W-:-:S04]  /*08b0*/  IMAD.MOV.U32 R23, RZ, RZ, RZ ;  /* 0x000000ffff177224 */ /* 0x000fc800078e00ff */
[----:B------:R-:W0:Y:S08]  /*08c0*/  I2F.U64.RP R5, R22 ;  /* 0x0000001600057312 */ /* 0x000e300000309000 */
[----:B0-----:R-:W0:Y:S02]  /*08d0*/  MUFU.RCP R5, R5 ;  /* 0x0000000500057308 */ /* 0x001e240000001000 */
[----:B0-----:R-:W-:-:S06]  /*08e0*/  IADD3 R6, PT, PT, R5, 0x1ffffffe, RZ ;  /* 0x1ffffffe05067810 */ /* 0x001fcc0007ffe0ff */
[----:B------:R-:W0:Y:S02]  /*08f0*/  F2I.U64.TRUNC R6, R6 ;  /* 0x0000000600067311 */ /* 0x000e24000020d800 */
[----:B0-----:R-:W-:-:S04]  /*0900*/  IMAD.WIDE.U32 R8, R6, R22, RZ ;  /* 0x0000001606087225 */ /* 0x001fc800078e00ff */
[----:B------:R-:W-:Y:S01]  /*0910*/  IMAD R9, R7, R22, R9 ;  /* 0x0000001607097224 */ /* 0x000fe200078e0209 */
[----:B------:R-:W-:-:S05]  /*0920*/  IADD3 R11, P0, PT, RZ, -R8, RZ ;  /* 0x80000008ff0b7210 */ /* 0x000fca0007f1e0ff */
[----:B------:R-:W-:-:S04]  /*0930*/  IMAD.HI.U32 R8, R6, R11, RZ ;  /* 0x0000000b06087227 */ /* 0x000fc800078e00ff */
[----:B------:R-:W-:Y:S02]  /*0940*/  IMAD.X R15, RZ, RZ, ~R9, P0 ;  /* 0x000000ffff0f7224 */ /* 0x000fe400000e0e09 */
[----:B------:R-:W-:Y:S02]  /*0950*/  IMAD.MOV.U32 R9, RZ, RZ, R6 ;  /* 0x000000ffff097224 */ /* 0x000fe400078e0006 */
[-C--:B------:R-:W-:Y:S02]  /*0960*/  IMAD R17, R7, R15.reuse, RZ ;  /* 0x0000000f07117224 */ /* 0x080fe400078e02ff */
[----:B------:R-:W-:-:S04]  /*0970*/  IMAD.WIDE.U32 R8, P0, R6, R15, R8 ;  /* 0x0000000f06087225 */ /* 0x000fc80007800008 */
[----:B------:R-:W-:-:S04]  /*0980*/  IMAD.HI.U32 R5, R7, R15, RZ ;  /* 0x0000000f07057227 */ /* 0x000fc800078e00ff */
[----:B------:R-:W-:-:S04]  /*0990*/  IMAD.HI.U32 R8, P1, R7, R11, R8 ;  /* 0x0000000b07087227 */ /* 0x000fc80007820008 */
[----:B------:R-:W-:Y:S01]  /*09a0*/  IMAD.X R5, R5, 0x1, R7, P0 ;  /* 0x0000000105057824 */ /* 0x000fe200000e0607 */
[----:B------:R-:W-:-:S04]  /*09b0*/  IADD3 R9, P2, PT, R17, R8, RZ ;  /* 0x0000000811097210 */ /* 0x000fc80007f5e0ff */
[----:B------:R-:W-:Y:S01]  /*09c0*/  IADD3.X R5, PT, PT, RZ, RZ, R5, P2, P1 ;  /* 0x000000ffff057210 */ /* 0x000fe200017e2405 */
[----:B------:R-:W-:Y:S01]  /*09d0*/  IMAD.WIDE.U32 R6, R9, R22, RZ ;  /* 0x0000001609067225 */ /* 0x000fe200078e00ff */
[----:B------:R-:W-:Y:S02]  /*09e0*/  ISETP.GE.AND P1, PT, R3, RZ, PT ;  /* 0x000000ff0300720c */ /* 0x000fe40003f26270 */
[----:B------:R-:W-:Y:S01]  /*09f0*/  IADD3 R11, P0, PT, RZ, -R6, RZ ;  /* 0x80000006ff0b7210 */ /* 0x000fe20007f1e0ff */
[----:B------:R-:W-:Y:S01]  /*0a00*/  IMAD R6, R5, R22, R7 ;  /* 0x0000001605067224 */ /* 0x000fe200078e0207 */
[----:B------:R-:W-:-:S03]  /*0a10*/  IADD3 R7, P4, PT, RZ, -R4, RZ ;  /* 0x80000004ff077210 */ /* 0x000fc60007f9e0ff */
[----:B------:R-:W-:Y:S01]  /*0a20*/  IMAD.HI.U32 R8, R9, R11, RZ ;  /* 0x0000000b09087227 */ /* 0x000fe200078e00ff */
[----:B------:R-:W-:Y:S02]  /*0a30*/  IADD3.X R6, PT, PT, RZ, ~R6, RZ, P0, !PT ;  /* 0x80000006ff067210 */ /* 0x000fe400007fe4ff */
[----:B------:R-:W-:Y:S01]  /*0a40*/  SEL R4, R7, R4, !P1 ;  /* 0x0000000407047207 */ /* 0x000fe20004800000 */
[----:B------:R-:W-:Y:S02]  /*0a50*/  IMAD.MOV.U32 R7, RZ, RZ, RZ ;  /* 0x000000ffff077224 */ /* 0x000fe400078e00ff */
[----:B------:R-:W-:-:S04]  /*0a60*/  IMAD.WIDE.U32 R8, P0, R9, R6, R8 ;  /* 0x0000000609087225 */ /* 0x000fc80007800008 */
[----:B------:R-:W-:-:S04]  /*0a70*/  IMAD.HI.U32 R9, P2, R5, R11, R8 ;  /* 0x0000000b05097227 */ /* 0x000fc80007840008 */
[CC--:B------:R-:W-:Y:S02]  /*0a80*/  IMAD R8, R5.reuse, R6.reuse, RZ ;  /* 0x0000000605087224 */ /* 0x0c0fe400078e02ff */
[----:B------:R-:W-:-:S03]  /*0a90*/  IMAD.HI.U32 R6, R5, R6, RZ ;  /* 0x0000000605067227 */ /* 0x000fc600078e00ff */
[----:B------:R-:W-:Y:S01]  /*0aa0*/  IADD3 R9, P3, PT, R8, R9, RZ ;  /* 0x0000000908097210 */ /* 0x000fe20007f7e0ff */
[----:B------:R-:W-:Y:S02]  /*0ab0*/  IMAD.X R8, RZ, RZ, ~R3, P4 ;  /* 0x000000ffff087224 */ /* 0x000fe400020e0e03 */
[----:B------:R-:W-:Y:S02]  /*0ac0*/  IMAD.X R5, R6, 0x1, R5, P0 ;  /* 0x0000000106057824 */ /* 0x000fe400000e0605 */
[----:B------:R-:W-:Y:S01]  /*0ad0*/  IMAD.HI.U32 R6, R9, R4, RZ ;  /* 0x0000000409067227 */ /* 0x000fe200078e00ff */
[----:B------:R-:W-:Y:S02]  /*0ae0*/  SEL R8, R8, R3, !P1 ;  /* 0x0000000308087207 */ /* 0x000fe40004800000 */
[----:B------:R-:W-:-:S03]  /*0af0*/  IADD3.X R5, PT, PT, RZ, RZ, R5, P3, P2 ;  /* 0x000000ffff057210 */ /* 0x000fc60001fe4405 */
[----:B------:R-:W-:-:S04]  /*0b00*/  IMAD.WIDE.U32 R6, R9, R8, R6 ;  /* 0x0000000809067225 */ /* 0x000fc800078e0006 */
[C---:B------:R-:W-:Y:S02]  /*0b10*/  IMAD R9, R5.reuse, R8, RZ ;  /* 0x0000000805097224 */ /* 0x040fe400078e02ff */
[----:B------:R-:W-:-:S04]  /*0b20*/  IMAD.HI.U32 R6, P0, R5, R4, R6 ;  /* 0x0000000405067227 */ /* 0x000fc80007800006 */
[----:B------:R-:W-:Y:S01]  /*0b30*/  IMAD.HI.U32 R3, R5, R8, RZ ;  /* 0x0000000805037227 */ /* 0x000fe200078e00ff */
[----:B------:R-:W-:-:S04]  /*0b40*/  IADD3 R5, P2, PT, R9, R6, RZ ;  /* 0x0000000609057210 */ /* 0x000fc80007f5e0ff */
[----:B------:R-:W-:Y:S01]  /*0b50*/  IADD3.X R3, PT, PT, R3, RZ, RZ, P0, !PT ;  /* 0x000000ff03037210 */ /* 0x000fe200007fe4ff */
[----:B------:R-:W-:-:S04]  /*0b60*/  IMAD.WIDE.U32 R6, R5, R22, RZ ;  /* 0x0000001605067225 */ /* 0x000fc800078e00ff */
[----:B------:R-:W-:Y:S01]  /*0b70*/  IMAD.X R3, RZ, RZ, R3, P2 ;  /* 0x000000ffff037224 */ /* 0x000fe200010e0603 */
[----:B------:R-:W-:Y:S02]  /*0b80*/  IADD3 R9, P0, PT, -R6, R4, RZ ;  /* 0x0000000406097210 */ /* 0x000fe40007f1e1ff */
[----:B------:R-:W-:Y:S01]  /*0b90*/  IADD3 R4, P3, PT, R5, 0x1, RZ ;  /* 0x0000000105047810 */ /* 0x000fe20007f7e0ff */
[----:B------:R-:W-:-:S04]  /*0ba0*/  IMAD R7, R3, R22, R7 ;  /* 0x0000001603077224 */ /* 0x000fc800078e0207 */
[----:B------:R-:W-:Y:S01]  /*0bb0*/  IMAD.X R11, R8, 0x1, ~R7, P0 ;  /* 0x00000001080b7824 */ /* 0x000fe200000e0e07 */
[----:B------:R-:W-:Y:S01]  /*0bc0*/  ISETP.GE.U32.AND P0, PT, R9, R22, PT ;  /* 0x000000160900720c */ /* 0x000fe20003f06070 */
[----:B------:R-:W-:Y:S01]  /*0bd0*/  IMAD.X R6, RZ, RZ, R3, P3 ;  /* 0x000000ffff067224 */ /* 0x000fe200018e0603 */
[-C--:B------:R-:W-:Y:S02]  /*0be0*/  IADD3 R7, P2, PT, -R22, R9.reuse, RZ ;  /* 0x0000000916077210 */ /* 0x080fe40007f5e1ff */
[C---:B------:R-:W-:Y:S02]  /*0bf0*/  ISETP.GE.U32.AND.EX P0, PT, R11.reuse, RZ, PT, P0 ;  /* 0x000000ff0b00720c */ /* 0x040fe40003f06100 */
[----:B------:R-:W-:Y:S02]  /*0c00*/  IADD3.X R8, PT, PT, R11, -0x1, RZ, P2, !PT ;  /* 0xffffffff0b087810 */ /* 0x000fe400017fe4ff */
[----:B------:R-:W-:Y:S02]  /*0c10*/  SEL R7, R7, R9, P0 ;  /* 0x0000000907077207 */ /* 0x000fe40000000000 */
[----:B------:R-:W-:-:S02]  /*0c20*/  SEL R8, R8, R11, P0 ;  /* 0x0000000b08087207 */ /* 0x000fc40000000000 */
[----:B------:R-:W-:Y:S02]  /*0c30*/  SEL R5, R4, R5, P0 ;  /* 0x0000000504057207 */ /* 0x000fe40000000000 */
[----:B------:R-:W-:Y:S02]  /*0c40*/  ISETP.GE.U32.AND P2, PT, R7, R22, PT ;  /* 0x000000160700720c */ /* 0x000fe40003f46070 */
[----:B------:R-:W-:Y:S02]  /*0c50*/  SEL R4, R6, R3, P0 ;  /* 0x0000000306047207 */ /* 0x000fe40000000000 */
[----:B------:R-:W-:Y:S02]  /*0c60*/  IADD3 R10, P3, PT, R5, 0x1, RZ ;  /* 0x00000001050a7810 */ /* 0x000fe40007f7e0ff */
[----:B------:R-:W-:Y:S02]  /*0c70*/  ISETP.GE.U32.AND.EX P0, PT, R8, RZ, PT, P2 ;  /* 0x000000ff0800720c */ /* 0x000fe40003f06120 */
[----:B------:R-:W-:-:S02]  /*0c80*/  IADD3.X R11, PT, PT, RZ, R4, RZ, P3, !PT ;  /* 0x00000004ff0b7210 */ /* 0x000fc40001ffe4ff */
[----:B------:R-:W-:Y:S01]  /*0c90*/  SEL R10, R10, R5, P0 ;  /* 0x000000050a0a7207 */ /* 0x000fe20000000000 */
[----:B------:R-:W-:Y:S01]  /*0ca0*/  IMAD.MOV.U32 R5, RZ, RZ, 0x0 ;  /* 0x00000000ff057424 */ /* 0x000fe200078e00ff */
[----:B------:R-:W-:Y:S02]  /*0cb0*/  SEL R11, R11, R4, P0 ;  /* 0x000000040b0b7207 */ /* 0x000fe40000000000 */
[-C--:B------:R-:W-:Y:S02]  /*0cc0*/  IADD3 R3, P2, PT, RZ, -R10.reuse, RZ ;  /* 0x8000000aff037210 */ /* 0x080fe40007f5e0ff */
[----:B------:R-:W-:Y:S02]  /*0cd0*/  ISETP.NE.U32.AND P0, PT, R22, RZ, PT ;  /* 0x000000ff1600720c */ /* 0x000fe40003f05070 */
[----:B------:R-:W-:Y:S01]  /*0ce0*/  SEL R10, R3, R10, !P1 ;  /* 0x0000000a030a7207 */ /* 0x000fe20004800000 */
[----:B------:R-:W-:Y:S01]  /*0cf0*/  IMAD.X R4, RZ, RZ, ~R11, P2 ;  /* 0x000000ffff047224 */ /* 0x000fe200010e0e0b */
[----:B------:R-:W-:-:S04]  /*0d00*/  ISETP.NE.AND.EX P0, PT, RZ, RZ, PT, P0 ;  /* 0x000000ffff00720c */ /* 0x000fc80003f05300 */
[----:B------:R-:W-:Y:S01]  /*0d10*/  SEL R11, R4, R11, !P1 ;  /* 0x0000000b040b7207 */ /* 0x000fe20004800000 */
[----:B------:R-:W-:Y:S01]  /*0d20*/  IMAD.MOV.U32 R4, RZ, RZ, R0 ;  /* 0x000000ffff047224 */ /* 0x000fe200078e0000 */
[----:B------:R-:W-:Y:S02]  /*0d30*/  SEL R10, R10, 0xffffffff, P0 ;  /* 0xffffffff0a0a7807 */ /* 0x000fe40000000000 */
[----:B------:R-:W-:Y:S01]  /*0d40*/  SEL R11, R11, 0xffffffff, P0 ;  /* 0xffffffff0b0b7807 */ /* 0x000fe20000000000 */
[----:B------:R-:W-:Y:S06]  /*0d50*/  RET.REL.NODEC R4 `(_Z5trialPlS_S_Pi) ;  /* 0xfffffff004a87950 */ /* 0x000fec0003c3ffff */
        .weak           $__internal_1_$__cuda_sm20_rem_s64
        .type           $__internal_1_$__cuda_sm20_rem_s64,@function
        .size           $__internal_1_$__cuda_sm20_rem_s64,(.L_x_12 - $__internal_1_$__cuda_sm20_rem_s64)
$__internal_1_$__cuda_sm20_rem_s64:
[----:B------:R-:W-:-:S04]  /*0d60*/  HFMA2 R23, -RZ, RZ, 0, 0 ;  /* 0x00000000ff177431 */ /* 0x000fc800000001ff */
[----:B------:R-:W0:Y:S08]  /*0d70*/  I2F.U64.RP R5, R22 ;  /* 0x0000001600057312 */ /* 0x000e300000309000 */
[----:B0-----:R-:W0:Y:S02]  /*0d80*/  MUFU.RCP R5, R5 ;  /* 0x0000000500057308 */ /* 0x001e240000001000 */
[----:B0-----:R-:W-:-:S06]  /*0d90*/  VIADD R6, R5, 0x1ffffffe ;  /* 0x1ffffffe05067836 */ /* 0x001fcc0000000000 */
        /* <DEDUP_REMOVED lines=10> */
[----:B------:R-:W-:Y:S01]  /*0e40*/  IMAD.HI.U32 R8, P1, R7, R11, R8 ;  /* 0x0000000b07087227 */ /* 0x000fe20007820008 */
[----:B------:R-:W-:Y:S02]  /*0e50*/  IADD3.X R5, PT, PT, R5, R7, RZ, P0, !PT ;  /* 0x0000000705057210 */ /* 0x000fe400007fe4ff */
[----:B------:R-:W-:Y:S02]  /*0e60*/  IADD3 R11, P4, PT, RZ, -R4, RZ ;  /* 0x80000004ff0b7210 */ /* 0x000fe40007f9e0ff */
[----:B------:R-:W-:-:S04]  /*0e70*/  IADD3 R9, P2, PT, R21, R8, RZ ;  /* 0x0000000815097210 */ /* 0x000fc80007f5e0ff */
[----:B------:R-:W-:Y:S01]  /*0e80*/  IADD3.X R5, PT, PT, RZ, RZ, R5, P2, P1 ;  /* 0x000000ffff057210 */ /* 0x000fe200017e2405 */
[----:B------:R-:W-:Y:S01]  /*0e90*/  IMAD.WIDE.U32 R6, R9, R22, RZ ;  /* 0x0000001609067225 */ /* 0x000fe200078e00ff */
[----:B------:R-:W-:Y:S02]  /*0ea0*/  ISETP.GE.AND P1, PT, R3, RZ, PT ;  /* 0x000000ff0300720c */ /* 0x000fe40003f26270 */
[----:B------:R-:W-:Y:S01]  /*0eb0*/  IADD3 R15, P0, PT, RZ, -R6, RZ ;  /* 0x80000006ff0f7210 */ /* 0x000fe20007f1e0ff */
[----:B------:R-:W-:-:S04]  /*0ec0*/  IMAD R6, R5, R22, R7 ;  /* 0x0000001605067224 */ /* 0x000fc800078e0207 */
[----:B------:R-:W-:-:S04]  /*0ed0*/  IMAD.HI.U32 R8, R9, R15, RZ ;  /* 0x0000000f09087227 */ /* 0x000fc800078e00ff */
[----:B------:R-:W-:Y:S01]  /*0ee0*/  IMAD.X R10, RZ, RZ, ~R6, P0 ;  /* 0x000000ffff0a7224 */ /* 0x000fe200000e0e06 */
[----:B------:R-:W-:-:S03]  /*0ef0*/  SEL R6, R11, R4, !P1 ;  /* 0x000000040b067207 */ /* 0x000fc60004800000 */
        /* <DEDUP_REMOVED lines=9> */
[----:B------:R-:W-:Y:S02]  /*0f90*/  IADD3.X R3, PT, PT, RZ, RZ, R5, P3, P2 ;  /* 0x000000ffff037210 */ /* 0x000fe40001fe4405 */
[----:B------:R-:W-:-:S03]  /*0fa0*/  MOV R5, RZ ;  /* 0x000000ff00057202 */ /* 0x000fc60000000f00 */
[-C--:B------:R-:W-:Y:S02]  /*0fb0*/  IMAD R10, R3, R8.reuse, RZ ;  /* 0x00000008030a7224 */ /* 0x080fe400078e02ff */
[----:B------:R-:W-:-:S04]  /*0fc0*/  IMAD.WIDE.U32 R4, R7, R8, R4 ;  /* 0x0000000807047225 */ /* 0x000fc800078e0004 */
[----:B------:R-:W-:-:S04]  /*0fd0*/  IMAD.HI.U32 R5, P0, R3, R6, R4 ;  /* 0x0000000603057227 */ /* 0x000fc80007800004 */
[----:B------:R-:W-:Y:S01]  /*0fe0*/  IMAD.HI.U32 R3, R3, R8, RZ ;  /* 0x0000000803037227 */ /* 0x000fe200078e00ff */
[----:B------:R-:W-:-:S03]  /*0ff0*/  IADD3 R5, P2, PT, R10, R5, RZ ;  /* 0x000000050a057210 */ /* 0x000fc60007f5e0ff */
[----:B------:R-:W-:Y:S02]  /*1000*/  IMAD.X R3, RZ, RZ, R3, P0 ;  /* 0x000000ffff037224 */ /* 0x000fe400000e0603 */
[----:B------:R-:W-:-:S04]  /*1010*/  IMAD.WIDE.U32 R4, R5, R22, RZ ;  /* 0x0000001605047225 */ /* 0x000fc800078e00ff */
[----:B------:R-:W-:Y:S01]  /*1020*/  IMAD.X R3, RZ, RZ, R3, P2 ;  /* 0x000000ffff037224 */ /* 0x000fe200010e0603 */
[----:B------:R-:W-:-:S03]  /*1030*/  IADD3 R9, P0, PT, -R4, R6, RZ ;  /* 0x0000000604097210 */ /* 0x000fc60007f1e1ff */
[----:B------:R-:W-:Y:S01]  /*1040*/  IMAD R3, R3, R22, R5 ;  /* 0x0000001603037224 */ /* 0x000fe200078e0205 */
[----:B------:R-:W-:-:S03]  /*1050*/  IADD3 R5, P2, PT, -R22, R9, RZ ;  /* 0x0000000916057210 */ /* 0x000fc60007f5e1ff */
[----:B------:R-:W-:Y:S01]  /*1060*/  IMAD.X R4, R8, 0x1, ~R3, P0 ;  /* 0x0000000108047824 */ /* 0x000fe200000e0e03 */
[----:B------:R-:W-:-:S04]  /*1070*/  ISETP.GE.U32.AND P0, PT, R9, R22, PT ;  /* 0x000000160900720c */ /* 0x000fc80003f06070 */
[C---:B------:R-:W-:Y:S02]  /*1080*/  ISETP.GE.U32.AND.EX P0, PT, R4.reuse, RZ, PT, P0 ;  /* 0x000000ff0400720c */ /* 0x040fe40003f06100 */
[----:B------:R-:W-:Y:S02]  /*1090*/  IADD3.X R7, PT, PT, R4, -0x1, RZ, P2, !PT ;  /* 0xffffffff04077810 */ /* 0x000fe400017fe4ff */
[----:B------:R-:W-:Y:S02]  /*10a0*/  SEL R5, R5, R9, P0 ;  /* 0x0000000905057207 */ /* 0x000fe40000000000 */
[----:B------:R-:W-:Y:S02]  /*10b0*/  SEL R7, R7, R4, P0 ;  /* 0x0000000407077207 */ /* 0x000fe40000000000 */
[----:B------:R-:W-:Y:S02]  /*10c0*/  ISETP.GE.U32.AND P0, PT, R5, R22, PT ;  /* 0x000000160500720c */ /* 0x000fe40003f06070 */
[----:B------:R-:W-:-:S02]  /*10d0*/  IADD3 R3, P2, PT, -R22, R5, RZ ;  /* 0x0000000516037210 */ /* 0x000fc40007f5e1ff */
[C---:B------:R-:W-:Y:S02]  /*10e0*/  ISETP.GE.U32.AND.EX P0, PT, R7.reuse, RZ, PT, P0 ;  /* 0x000000ff0700720c */ /* 0x040fe40003f06100 */
[----:B------:R-:W-:Y:S02]  /*10f0*/  IADD3.X R6, PT, PT, R7, -0x1, RZ, P2, !PT ;  /* 0xffffffff07067810 */ /* 0x000fe400017fe4ff */
[----:B------:R-:W-:Y:S02]  /*1100*/  SEL R3, R3, R5, P0 ;  /* 0x0000000503037207 */ /* 0x000fe40000000000 */
[----:B------:R-:W-:Y:S02]  /*1110*/  SEL R6, R6, R7, P0 ;  /* 0x0000000706067207 */ /* 0x000fe40000000000 */
[----:B------:R-:W-:Y:S02]  /*1120*/  IADD3 R4, P2, PT, RZ, -R3, RZ ;  /* 0x80000003ff047210 */ /* 0x000fe40007f5e0ff */
[----:B------:R-:W-:-:S02]  /*1130*/  ISETP.NE.U32.AND P0, PT, R22, RZ, PT ;  /* 0x000000ff1600720c */ /* 0x000fc40003f05070 */
[-C--:B------:R-:W-:Y:S02]  /*1140*/  IADD3.X R5, PT, PT, RZ, ~R6.reuse, RZ, P2, !PT ;  /* 0x80000006ff057210 */ /* 0x080fe400017fe4ff */
[----:B------:R-:W-:Y:S01]  /*1150*/  SEL R3, R4, R3, !P1 ;  /* 0x0000000304037207 */ /* 0x000fe20004800000 */
[----:B------:R-:W-:Y:S01]  /*1160*/  IMAD.MOV.U32 R4, RZ, RZ, R0 ;  /* 0x000000ffff047224 */ /* 0x000fe200078e0000 */
[----:B------:R-:W-:Y:S01]  /*1170*/  SEL R6, R5, R6, !P1 ;  /* 0x0000000605067207 */ /* 0x000fe20004800000 */
[----:B------:R-:W-:Y:S01]  /*1180*/  IMAD.MOV.U32 R5, RZ, RZ, 0x0 ;  /* 0x00000000ff057424 */ /* 0x000fe200078e00ff */
[----:B------:R-:W-:-:S04]  /*1190*/  ISETP.NE.AND.EX P0, PT, RZ, RZ, PT, P0 ;  /* 0x000000ffff00720c */ /* 0x000fc80003f05300 */
[----:B------:R-:W-:Y:S02]  /*11a0*/  SEL R3, R3, 0xffffffff, P0 ;  /* 0xffffffff03037807 */ /* 0x000fe40000000000 */
[----:B------:R-:W-:Y:S01]  /*11b0*/  SEL R6, R6, 0xffffffff, P0 ;  /* 0xffffffff06067807 */ /* 0x000fe20000000000 */
[----:B------:R-:W-:Y:S06]  /*11c0*/  RET.REL.NODEC R4 `(_Z5trialPlS_S_Pi) ;  /* 0xffffffec048c7950 */ /* 0x000fec0003c3ffff */
.L_x_10:
[----:B------:R-:W-:-:S00]  /*11d0*/  BRA `(.L_x_10) ;  /* 0xfffffffc00fc7947 */ /* 0x000fc0000383ffff */
[----:B------:R-:W-:-:S00]  /*11e0*/  NOP ;  /* 0x0000000000007918 */ /* 0x000fc00000000000 */
        /* <DEDUP_REMOVED lines=9> */
.L_x_12:


//--------------------- .nv.global.init           --------------------------
	.section	.nv.global.init,"aw",@progbits
.nv.global.init:
	.type		$str,@object
	.size		$str,($str$1 - $str)
$str:
        /*0000*/ 	.byte	0x20, 0x25, 0x64, 0x20, 0x72, 0x61, 0x69, 0x73, 0x65, 0x64, 0x20, 0x74, 0x6f, 0x20, 0x73, 0x71
        /*0010*/ 	.byte	0x75, 0x61, 0x72, 0x65, 0x20, 0x20, 0x20, 0x2d, 0x2d, 0x2d, 0x2d, 0x2d, 0x2d, 0x2d, 0x2d, 0x2d
        /*0020*/ 	.byte	0x20, 0x20, 0x20, 0x70, 0x72, 0x6f, 0x6f, 0x66, 0x3a, 0x20, 0x69, 0x6e, 0x20, 0x66, 0x61, 0x63
        /*0030*/ 	.byte	0x74, 0x20, 0x25, 0x64, 0x20, 0x2a, 0x20, 0x25, 0x64, 0x20, 0x3d, 0x20, 0x25, 0x64, 0x2c, 0x20
        /*0040*/ 	.byte	0x74, 0x68, 0x61, 0x74, 0x20, 0x69, 0x73, 0x20, 0x65, 0x71, 0x75, 0x61, 0x6c, 0x20, 0x74, 0x6f
        /*0050*/ 	.byte	0x20, 0x76, 0x61, 0x6c, 0x75, 0x65, 0x20, 0x65, 0x6e, 0x74, 0x65, 0x72, 0x65, 0x64, 0x20, 0x28
        /*0060*/ 	.byte	0x25, 0x64, 0x29, 0x0a, 0x00
	.type		$str$1,@object
	.size		$str$1,(.L_1 - $str$1)
$str$1:
        /*0065*/ 	.byte	0x20, 0x25, 0x64, 0x20, 0x61, 0x6e, 0x64, 0x20, 0x25, 0x64, 0x20, 0x20, 0x20, 0x20, 0x20, 0x20
        /*0075*/ 	.byte	0x20, 0x20, 0x20, 0x20, 0x20, 0x20, 0x20, 0x2d, 0x2d, 0x2d, 0x2d, 0x2d, 0x2d, 0x2d, 0x2d, 0x2d
        /*0085*/ 	.byte	0x20, 0x20, 0x20, 0x70, 0x72, 0x6f, 0x6f, 0x66, 0x3a, 0x20, 0x69, 0x6e, 0x20, 0x66, 0x61, 0x63
        /*0095*/ 	.byte	0x74, 0x20, 0x25, 0x64, 0x20, 0x2a, 0x20, 0x25, 0x64, 0x20, 0x3d, 0x20, 0x25, 0x64, 0x2c, 0x20
        /*00a5*/ 	.byte	0x74, 0x68, 0x61, 0x74, 0x20, 0x69, 0x73, 0x20, 0x65, 0x71, 0x75, 0x61, 0x6c, 0x20, 0x74, 0x6f
        /*00b5*/ 	.byte	0x20, 0x76, 0x61, 0x6c, 0x75, 0x65, 0x20, 0x65, 0x6e, 0x74, 0x65, 0x72, 0x65, 0x64, 0x20, 0x28
        /*00c5*/ 	.byte	0x25, 0x64, 0x29, 0x0a, 0x00
.L_1:


//--------------------- .nv.shared.reserved.0     --------------------------
	.section	.nv.shared.reserved.0,"aw",@nobits
	.weak		__nv_reservedSMEM_offset_0_alias
	.size		__nv_reservedSMEM_offset_0_alias, 0, 64
	.other		__nv_reservedSMEM_offset_0_alias,@"STO_CUDA_RESERVED_SHARED STV_DEFAULT"
__nv_reservedSMEM_offset_0_alias:
	.zero		0
	.zero		64


//--------------------- .nv.constant0._Z5trialPlS_S_Pi --------------------------
	.section	.nv.constant0._Z5trialPlS_S_Pi,"a",@progbits
	.sectionflags	@""
	.align	4
.nv.constant0._Z5trialPlS_S_Pi:
	.zero		928


//--------------------- SYMBOLS --------------------------

	.type		.nv.reservedSmem.offset0,@object
	.size		.nv.reservedSmem.offset0,0x4
	.type		vprintf,@function
